	.headerflags	@"EF_CUDA_TEXMODE_UNIFIED EF_CUDA_64BIT_ADDRESS EF_CUDA_ACCELERATORS EF_CUDA_SM90 EF_CUDA_VIRTUAL_SM(EF_CUDA_SM90)"
	.elftype	@"ET_EXEC"


//--------------------- .nv.info                  --------------------------
	.section	.nv.info,"",@"SHT_CUDA_INFO"
	.align	4


	//----- nvinfo : EIATTR_REGCOUNT
	.align		4
        /*0000*/ 	.byte	0x04, 0x2f
        /*0002*/ 	.short	(.L_1 - .L_0)
	.align		4
.L_0:
        /*0004*/ 	.word	index@(triton_poi_fused_convolution_relu_0)
        /*0008*/ 	.word	0x0000000c


	//----- nvinfo : EIATTR_MIN_STACK_SIZE
	.align		4
.L_1:
        /*000c*/ 	.byte	0x04, 0x12
        /*000e*/ 	.short	(.L_3 - .L_2)
	.align		4
.L_2:
        /*0010*/ 	.word	index@(triton_poi_fused_convolution_relu_0)
        /*0014*/ 	.word	0x00000000


	//----- nvinfo : EIATTR_FRAME_SIZE
	.align		4
.L_3:
        /*0018*/ 	.byte	0x04, 0x11
        /*001a*/ 	.short	(.L_5 - .L_4)
	.align		4
.L_4:
        /*001c*/ 	.word	index@(triton_poi_fused_convolution_relu_0)
        /*0020*/ 	.word	0x00000000


	//----- nvinfo : EIATTR_MIN_STACK_SIZE
	.align		4
.L_5:
        /*0024*/ 	.byte	0x04, 0x12
        /*0026*/ 	.short	(.L_7 - .L_6)
	.align		4
.L_6:
        /*0028*/ 	.word	index@(triton_poi_fused_convolution_relu_0)
        /*002c*/ 	.word	0x00000000
.L_7:


//--------------------- .nv.info.triton_poi_fused_convolution_relu_0 --------------------------
	.section	.nv.info.triton_poi_fused_convolution_relu_0,"",@"SHT_CUDA_INFO"
	.sectionflags	@""
	.align	4


	//----- nvinfo : EIATTR_CUDA_API_VERSION
	.align		4
        /*0000*/ 	.byte	0x04, 0x37
        /*0002*/ 	.short	(.L_9 - .L_8)
.L_8:
        /*0004*/ 	.word	0x0000007c


	//----- nvinfo : EIATTR_KPARAM_INFO
	.align		4
.L_9:
        /*0008*/ 	.byte	0x04, 0x17
        /*000a*/ 	.short	(.L_11 - .L_10)
.L_10:
        /*000c*/ 	.word	0x00000000
        /*0010*/ 	.short	0x0002
        /*0012*/ 	.short	0x0010
        /*0014*/ 	.byte	0x00, 0xf0, 0x11, 0x00


	//----- nvinfo : EIATTR_KPARAM_INFO
	.align		4
.L_11:
        /*0018*/ 	.byte	0x04, 0x17
        /*001a*/ 	.short	(.L_13 - .L_12)
.L_12:
        /*001c*/ 	.word	0x00000000
        /*0020*/ 	.short	0x0001
        /*0022*/ 	.short	0x0008
        /*0024*/ 	.byte	0x00, 0xf4, 0x21, 0x00


	//----- nvinfo : EIATTR_KPARAM_INFO
	.align		4
.L_13:
        /*0028*/ 	.byte	0x04, 0x17
        /*002a*/ 	.short	(.L_15 - .L_14)
.L_14:
        /*002c*/ 	.word	0x00000000
        /*0030*/ 	.short	0x0000
        /*0032*/ 	.short	0x0000
        /*0034*/ 	.byte	0x00, 0xf4, 0x21, 0x00


	//----- nvinfo : EIATTR_SPARSE_MMA_MASK
	.align		4
.L_15:
        /*0038*/ 	.byte	0x03, 0x50
        /*003a*/ 	.short	0x0000


	//----- nvinfo : EIATTR_MAXREG_COUNT
	.align		4
        /*003c*/ 	.byte	0x03, 0x1b
        /*003e*/ 	.short	0x00ff


	//----- nvinfo : EIATTR_EXIT_INSTR_OFFSETS
	.align		4
        /*0040*/ 	.byte	0x04, 0x1c
        /*0042*/ 	.short	(.L_17 - .L_16)


	//   ....[0]....
.L_16:
        /*0044*/ 	.word	0x000001b0


	//----- nvinfo : EIATTR_REQNTID
	.align		4
.L_17:
        /*0048*/ 	.byte	0x04, 0x10
        /*004a*/ 	.short	(.L_19 - .L_18)
.L_18:
        /*004c*/ 	.word	0x00000100
        /*0050*/ 	.word	0x00000001
        /*0054*/ 	.word	0x00000001


	//----- nvinfo : EIATTR_CBANK_PARAM_SIZE
	.align		4
.L_19:
        /*0058*/ 	.byte	0x03, 0x19
        /*005a*/ 	.short	0x0014


	//----- nvinfo : EIATTR_PARAM_CBANK
	.align		4
        /*005c*/ 	.byte	0x04, 0x0a
        /*005e*/ 	.short	(.L_21 - .L_20)
	.align		4
.L_20:
        /*0060*/ 	.word	index@(.nv.constant0.triton_poi_fused_convolution_relu_0)
        /*0064*/ 	.short	0x0210
        /*0066*/ 	.short	0x0014


	//----- nvinfo : EIATTR_SW_WAR
	.align		4
.L_21:
        /*0068*/ 	.byte	0x04, 0x36
        /*006a*/ 	.short	(.L_23 - .L_22)
.L_22:
        /*006c*/ 	.word	0x00000008
.L_23:


//--------------------- .nv.callgraph             --------------------------
	.section	.nv.callgraph,"",@"SHT_CUDA_CALLGRAPH"
	.align	4
	.sectionentsize	8
	.align		4
        /*0000*/ 	.word	0x00000000
	.align		4
        /*0004*/ 	.word	0xffffffff
	.align		4
        /*0008*/ 	.word	0x00000000
	.align		4
        /*000c*/ 	.word	0xfffffffe
	.align		4
        /*0010*/ 	.word	0x00000000
	.align		4
        /*0014*/ 	.word	0xfffffffd
	.align		4
        /*0018*/ 	.word	0x00000000
	.align		4
        /*001c*/ 	.word	0xfffffffc


//--------------------- .text.triton_poi_fused_convolution_relu_0 --------------------------
	.section	.text.triton_poi_fused_convolution_relu_0,"ax",@progbits
	.align	128
        .global         triton_poi_fused_convolution_relu_0
        .type           triton_poi_fused_convolution_relu_0,@function
        .size           triton_poi_fused_convolution_relu_0,(.L_x_1 - triton_poi_fused_convolution_relu_0)
        .other          triton_poi_fused_convolution_relu_0,@"STO_CUDA_ENTRY STV_DEFAULT"
triton_poi_fused_convolution_relu_0:
.text.triton_poi_fused_convolution_relu_0:
[----:B------:R-:W-:Y:S01]  /*0000*/  LDC R1, c[0x0][0x28] ;  /* 0x00000a00ff017b82 */ /* 0x000fe20000000800 */
[----:B------:R-:W1:Y:S07]  /*0010*/  S2R R0, SR_TID.X ;  /* 0x0000000000007919 */ /* 0x000e6e0000002100 */
[----:B------:R-:W2:Y:S01]  /*0020*/  LDC.64 R4, c[0x0][0x218] ;  /* 0x00008600ff047b82 */ /* 0x000ea20000000a00 */
[----:B------:R-:W-:Y:S01]  /*0030*/  ULDC.64 UR4, c[0x0][0x208] ;  /* 0x0000820000047ab9 */ /* 0x000fe20000000a00 */
[----:B------:R-:W3:Y:S06]  /*0040*/  S2R R7, SR_CTAID.X ;  /* 0x0000000000077919 */ /* 0x000eec0000002500 */
[----:B------:R-:W4:Y:S01]  /*0050*/  LDC.64 R2, c[0x0][0x210] ;  /* 0x00008400ff027b82 */ /* 0x000f220000000a00 */
[----:B-1----:R-:W-:Y:S01]  /*0060*/  IMAD.SHL.U32 R0, R0, 0x2, RZ ;  /* 0x0000000200007824 */ /* 0x002fe200078e00ff */
[----:B---3--:R-:W-:-:S04]  /*0070*/  SHF.R.S32.HI R6, RZ, 0x16, R7 ;  /* 0x00000016ff067819 */ /* 0x008fc80000011407 */
[----:B------:R-:W-:Y:S02]  /*0080*/  LOP3.LUT R0, R0, 0x1fe, RZ, 0xc0, !PT ;  /* 0x000001fe00007812 */ /* 0x000fe400078ec0ff */
[----:B------:R-:W-:-:S03]  /*0090*/  SGXT R6, R6, 0x1 ;  /* 0x000000010606781a */ /* 0x000fc60000000200 */
[----:B------:R-:W-:-:S04]  /*00a0*/  IMAD R7, R7, 0x200, R0 ;  /* 0x0000020007077824 */ /* 0x000fc800078e0200 */
[----:B----4-:R-:W-:Y:S01]  /*00b0*/  IMAD.WIDE R2, R7, 0x4, R2 ;  /* 0x0000000407027825 */ /* 0x010fe200078e0202 */
[----:B------:R-:W-:-:S04]  /*00c0*/  LEA.HI R6, R6, R7, RZ, 0xa ;  /* 0x0000000706067211 */ /* 0x000fc800078f50ff */
[----:B------:R-:W-:-:S04]  /*00d0*/  SHF.R.S32.HI R6, RZ, 0xa, R6 ;  /* 0x0000000aff067819 */ /* 0x000fc80000011406 */
[----:B------:R-:W-:-:S04]  /*00e0*/  LEA.HI R0, R6, R6, RZ, 0x5 ;  /* 0x0000000606007211 */ /* 0x000fc800078f28ff */
[----:B------:R-:W-:-:S05]  /*00f0*/  LOP3.LUT R9, R0, 0xffffffe0, RZ, 0xc0, !PT ;  /* 0xffffffe000097812 */ /* 0x000fca00078ec0ff */
[----:B------:R-:W-:Y:S02]  /*0100*/  IMAD.IADD R9, R6, 0x1, -R9 ;  /* 0x0000000106097824 */ /* 0x000fe400078e0a09 */
[----:B------:R-:W3:Y:S02]  /*0110*/  LDG.E.64 R6, desc[UR4][R2.64] ;  /* 0x0000000402067981 */ /* 0x000ee4000c1e1b00 */
[----:B--2---:R-:W-:-:S06]  /*0120*/  IMAD.WIDE R4, R9, 0x4, R4 ;  /* 0x0000000409047825 */ /* 0x004fcc00078e0204 */
[----:B------:R-:W3:Y:S02]  /*0130*/  LDG.E.EL R4, desc[UR4][R4.64] ;  /* 0x0000000404047981 */ /* 0x000ee4000c2e1900 */
[CC--:B---3--:R-:W-:Y:S01]  /*0140*/  FSETP.GEU.AND P0, PT, R6.reuse, -R4.reuse, PT ;  /* 0x800000040600720b */ /* 0x0c8fe20003f0e000 */
[--C-:B------:R-:W-:Y:S01]  /*0150*/  FADD R6, R6, R4.reuse ;  /* 0x0000000406067221 */ /* 0x100fe20000000000 */
[C---:B------:R-:W-:Y:S01]  /*0160*/  FADD R0, R7.reuse, R4 ;  /* 0x0000000407007221 */ /* 0x040fe20000000000 */
[----:B------:R-:W-:-:S03]  /*0170*/  FSETP.GEU.AND P1, PT, R7, -R4, PT ;  /* 0x800000040700720b */ /* 0x000fc60003f2e000 */
[----:B------:R-:W-:Y:S02]  /*0180*/  FSEL R6, R6, RZ, P0 ;  /* 0x000000ff06067208 */ /* 0x000fe40000000000 */
[----:B------:R-:W-:-:S05]  /*0190*/  FSEL R7, R0, RZ, P1 ;  /* 0x000000ff00077208 */ /* 0x000fca0000800000 */
[----:B------:R-:W-:Y:S01]  /*01a0*/  STG.E.64 desc[UR4][R2.64], R6 ;  /* 0x0000000602007986 */ /* 0x000fe2000c101b04 */
[----:B------:R-:W-:Y:S05]  /*01b0*/  EXIT ;  /* 0x000000000000794d */ /* 0x000fea0003800000 */
.L_x_0:
[----:B------:R-:W-:-:S00]  /*01c0*/  BRA `(.L_x_0) ;  /* 0xfffffffc00fc7947 */ /* 0x000fc0000383ffff */
[----:B------:R-:W-:-:S00]  /*01d0*/  NOP ;  /* 0x0000000000007918 */ /* 0x000fc00000000000 */
        /* <DEDUP_REMOVED lines=10> */
.L_x_1:


//--------------------- .nv.constant0.triton_poi_fused_convolution_relu_0 --------------------------
	.section	.nv.constant0.triton_poi_fused_convolution_relu_0,"a",@progbits
	.sectionflags	@""
	.align	4
.nv.constant0.triton_poi_fused_convolution_relu_0:
	.zero		548
